//
// Generated by NVIDIA NVVM Compiler
//
// Compiler Build ID: CL-36424714
// Cuda compilation tools, release 13.0, V13.0.88
// Based on NVVM 20.0.0
//

.version 9.0
.target sm_100
.address_size 64

	// .globl	_Z27kernel_HoriDownscale2X_Y210P7ushort1iS0_iii

.visible .entry _Z27kernel_HoriDownscale2X_Y210P7ushort1iS0_iii(
	.param .u64 .ptr .align 1 _Z27kernel_HoriDownscale2X_Y210P7ushort1iS0_iii_param_0,
	.param .u32 _Z27kernel_HoriDownscale2X_Y210P7ushort1iS0_iii_param_1,
	.param .u64 .ptr .align 1 _Z27kernel_HoriDownscale2X_Y210P7ushort1iS0_iii_param_2,
	.param .u32 _Z27kernel_HoriDownscale2X_Y210P7ushort1iS0_iii_param_3,
	.param .u32 _Z27kernel_HoriDownscale2X_Y210P7ushort1iS0_iii_param_4,
	.param .u32 _Z27kernel_HoriDownscale2X_Y210P7ushort1iS0_iii_param_5
)
{
	.reg .pred 	%p<4>;
	.reg .b16 	%rs<5>;
	.reg .b32 	%r<19>;
	.reg .b64 	%rd<9>;

	ld.param.u64 	%rd1, [_Z27kernel_HoriDownscale2X_Y210P7ushort1iS0_iii_param_0];
	ld.param.u32 	%r3, [_Z27kernel_HoriDownscale2X_Y210P7ushort1iS0_iii_param_1];
	ld.param.u64 	%rd2, [_Z27kernel_HoriDownscale2X_Y210P7ushort1iS0_iii_param_2];
	ld.param.u32 	%r4, [_Z27kernel_HoriDownscale2X_Y210P7ushort1iS0_iii_param_3];
	ld.param.u32 	%r5, [_Z27kernel_HoriDownscale2X_Y210P7ushort1iS0_iii_param_4];
	ld.param.u32 	%r6, [_Z27kernel_HoriDownscale2X_Y210P7ushort1iS0_iii_param_5];
	mov.u32 	%r8, %ctaid.x;
	mov.u32 	%r9, %ntid.x;
	mov.u32 	%r10, %tid.x;
	mad.lo.s32 	%r1, %r8, %r9, %r10;
	mov.u32 	%r11, %ctaid.y;
	mov.u32 	%r12, %ntid.y;
	mov.u32 	%r13, %tid.y;
	mad.lo.s32 	%r14, %r11, %r12, %r13;
	setp.ge.s32 	%p1, %r1, %r5;
	setp.ge.s32 	%p2, %r14, %r6;
	or.pred  	%p3, %p1, %p2;
	@%p3 bra 	$L__BB0_2;
	cvta.to.global.u64 	%rd3, %rd1;
	cvta.to.global.u64 	%rd4, %rd2;
	shl.b32 	%r15, %r1, 3;
	mad.lo.s32 	%r16, %r3, %r14, %r15;
	shl.b32 	%r17, %r1, 2;
	mad.lo.s32 	%r18, %r4, %r14, %r17;
	mul.wide.s32 	%rd5, %r18, 2;
	add.s64 	%rd6, %rd4, %rd5;
	mul.wide.s32 	%rd7, %r16, 2;
	add.s64 	%rd8, %rd3, %rd7;
	ld.global.u16 	%rs1, [%rd8];
	st.global.u16 	[%rd6], %rs1;
	ld.global.u16 	%rs2, [%rd8+2];
	st.global.u16 	[%rd6+2], %rs2;
	ld.global.u16 	%rs3, [%rd8+8];
	st.global.u16 	[%rd6+4], %rs3;
	ld.global.u16 	%rs4, [%rd8+14];
	st.global.u16 	[%rd6+6], %rs4;
$L__BB0_2:
	ret;

}


// ===== COMPILED SASS (sm_100) =====

	.target	sm_100

	.elftype	@"ET_EXEC"


//--------------------- .note.nv.tkinfo           --------------------------
	.section	.note.nv.tkinfo,"",@"SHT_NOTE"
	.sectionflags	@"SHF_NOTE_NV_TKINFO"
	.tkinfo
        /*0018*/ 	.word	0x00000002
        /*0030*/ 	.string	""
        /*0030*/ 	.string	"ptxas"
        /*0030*/ 	.string	"Cuda compilation tools, release 13.0, V13.0.88"
        /*0030*/ 	.string	"Build cuda_13.0.r13.0/compiler.36424714_0"
        /*0030*/ 	.string	"-arch sm_100 -m 64 "



//--------------------- .note.nv.cuinfo           --------------------------
	.section	.note.nv.cuinfo,"",@"SHT_NOTE"
	.sectionflags	@"SHF_NOTE_NV_CUINFO"
        /*0018*/ 	.short	0x0002
        /*001a*/ 	.short	0x0064
        /*001c*/ 	.short	0x0082
	.zero		2


//--------------------- .nv.info                  --------------------------
	.section	.nv.info,"",@"SHT_CUDA_INFO"
	.align	4


	//----- nvinfo : EIATTR_REGCOUNT
	.align		4
        /*0000*/ 	.byte	0x04, 0x2f
        /*0002*/ 	.short	(.L_1 - .L_0)
	.align		4
.L_0:
        /*0004*/ 	.word	index@(_Z27kernel_HoriDownscale2X_Y210P7ushort1iS0_iii)
        /*0008*/ 	.word	0x00000010


	//----- nvinfo : EIATTR_FRAME_SIZE
	.align		4
.L_1:
        /*000c*/ 	.byte	0x04, 0x11
        /*000e*/ 	.short	(.L_3 - .L_2)
	.align		4
.L_2:
        /*0010*/ 	.word	index@(_Z27kernel_HoriDownscale2X_Y210P7ushort1iS0_iii)
        /*0014*/ 	.word	0x00000000


	//----- nvinfo : EIATTR_MIN_STACK_SIZE
	.align		4
.L_3:
        /*0018*/ 	.byte	0x04, 0x12
        /*001a*/ 	.short	(.L_5 - .L_4)
	.align		4
.L_4:
        /*001c*/ 	.word	index@(_Z27kernel_HoriDownscale2X_Y210P7ushort1iS0_iii)
        /*0020*/ 	.word	0x00000000
.L_5:


//--------------------- .nv.compat                --------------------------
	.section	.nv.compat,"",@"SHT_CUDA_COMPAT_INFO"
	.align	4
        /*0000*/ 	.byte	0x02, 0x09, 0x00, 0x00, 0x02, 0x02, 0x01, 0x00, 0x02, 0x05, 0x05, 0x00, 0x03, 0x07, 0x01, 0x01
        /*0010*/ 	.byte	0x02, 0x03, 0x00, 0x00, 0x02, 0x06, 0x01, 0x00, 0x04, 0x0b, 0x08, 0x00, 0x09, 0x00, 0x00, 0x00
        /*0020*/ 	.byte	0x00, 0x00, 0x00, 0x00


//--------------------- .nv.info._Z27kernel_HoriDownscale2X_Y210P7ushort1iS0_iii --------------------------
	.section	.nv.info._Z27kernel_HoriDownscale2X_Y210P7ushort1iS0_iii,"",@"SHT_CUDA_INFO"
	.sectionflags	@""
	.align	4


	//----- nvinfo : EIATTR_CUDA_API_VERSION
	.align		4
        /*0000*/ 	.byte	0x04, 0x37
        /*0002*/ 	.short	(.L_7 - .L_6)
.L_6:
        /*0004*/ 	.word	0x00000082


	//----- nvinfo : EIATTR_KPARAM_INFO
	.align		4
.L_7:
        /*0008*/ 	.byte	0x04, 0x17
        /*000a*/ 	.short	(.L_9 - .L_8)
.L_8:
        /*000c*/ 	.word	0x00000000
        /*0010*/ 	.short	0x0005
        /*0012*/ 	.short	0x0020
        /*0014*/ 	.byte	0x00, 0xf0, 0x11, 0x00


	//----- nvinfo : EIATTR_KPARAM_INFO
	.align		4
.L_9:
        /*0018*/ 	.byte	0x04, 0x17
        /*001a*/ 	.short	(.L_11 - .L_10)
.L_10:
        /*001c*/ 	.word	0x00000000
        /*0020*/ 	.short	0x0004
        /*0022*/ 	.short	0x001c
        /*0024*/ 	.byte	0x00, 0xf0, 0x11, 0x00


	//----- nvinfo : EIATTR_KPARAM_INFO
	.align		4
.L_11:
        /*0028*/ 	.byte	0x04, 0x17
        /*002a*/ 	.short	(.L_13 - .L_12)
.L_12:
        /*002c*/ 	.word	0x00000000
        /*0030*/ 	.short	0x0003
        /*0032*/ 	.short	0x0018
        /*0034*/ 	.byte	0x00, 0xf0, 0x11, 0x00


	//----- nvinfo : EIATTR_KPARAM_INFO
	.align		4
.L_13:
        /*0038*/ 	.byte	0x04, 0x17
        /*003a*/ 	.short	(.L_15 - .L_14)
.L_14:
        /*003c*/ 	.word	0x00000000
        /*0040*/ 	.short	0x0002
        /*0042*/ 	.short	0x0010
        /*0044*/ 	.byte	0x00, 0xf5, 0x21, 0x00


	//----- nvinfo : EIATTR_KPARAM_INFO
	.align		4
.L_15:
        /*0048*/ 	.byte	0x04, 0x17
        /*004a*/ 	.short	(.L_17 - .L_16)
.L_16:
        /*004c*/ 	.word	0x00000000
        /*0050*/ 	.short	0x0001
        /*0052*/ 	.short	0x0008
        /*0054*/ 	.byte	0x00, 0xf0, 0x11, 0x00


	//----- nvinfo : EIATTR_KPARAM_INFO
	.align		4
.L_17:
        /*0058*/ 	.byte	0x04, 0x17
        /*005a*/ 	.short	(.L_19 - .L_18)
.L_18:
        /*005c*/ 	.word	0x00000000
        /*0060*/ 	.short	0x0000
        /*0062*/ 	.short	0x0000
        /*0064*/ 	.byte	0x00, 0xf5, 0x21, 0x00


	//----- nvinfo : EIATTR_SPARSE_MMA_MASK
	.align		4
.L_19:
        /*0068*/ 	.byte	0x03, 0x50
        /*006a*/ 	.short	0x0000


	//----- nvinfo : EIATTR_MAXREG_COUNT
	.align		4
        /*006c*/ 	.byte	0x03, 0x1b
        /*006e*/ 	.short	0x00ff


	//----- nvinfo : EIATTR_MERCURY_ISA_VERSION
	.align		4
        /*0070*/ 	.byte	0x03, 0x5f
        /*0072*/ 	.short	0x0101


	//----- nvinfo : EIATTR_VRC_CTA_INIT_COUNT
	.align		4
        /*0074*/ 	.byte	0x02, 0x4a
	.zero		1
	.zero		1


	//----- nvinfo : EIATTR_EXIT_INSTR_OFFSETS
	.align		4
        /*0078*/ 	.byte	0x04, 0x1c
        /*007a*/ 	.short	(.L_21 - .L_20)


	//   ....[0]....
.L_20:
        /*007c*/ 	.word	0x000000d0


	//   ....[1]....
        /*0080*/ 	.word	0x00000210


	//----- nvinfo : EIATTR_CBANK_PARAM_SIZE
	.align		4
.L_21:
        /*0084*/ 	.byte	0x03, 0x19
        /*0086*/ 	.short	0x0024


	//----- nvinfo : EIATTR_PARAM_CBANK
	.align		4
        /*0088*/ 	.byte	0x04, 0x0a
        /*008a*/ 	.short	(.L_23 - .L_22)
	.align		4
.L_22:
        /*008c*/ 	.word	index@(.nv.constant0._Z27kernel_HoriDownscale2X_Y210P7ushort1iS0_iii)
        /*0090*/ 	.short	0x0380
        /*0092*/ 	.short	0x0024


	//----- nvinfo : EIATTR_SW_WAR
	.align		4
.L_23:
        /*0094*/ 	.byte	0x04, 0x36
        /*0096*/ 	.short	(.L_25 - .L_24)
.L_24:
        /*0098*/ 	.word	0x00000008
.L_25:


//--------------------- .nv.callgraph             --------------------------
	.section	.nv.callgraph,"",@"SHT_CUDA_CALLGRAPH"
	.align	4
	.sectionentsize	8
	.align		4
        /*0000*/ 	.word	0x00000000
	.align		4
        /*0004*/ 	.word	0xffffffff
	.align		4
        /*0008*/ 	.word	0x00000000
	.align		4
        /*000c*/ 	.word	0xfffffffe
	.align		4
        /*0010*/ 	.word	0x00000000
	.align		4
        /*0014*/ 	.word	0xfffffffd
	.align		4
        /*0018*/ 	.word	0x00000000
	.align		4
        /*001c*/ 	.word	0xfffffffc


//--------------------- .text._Z27kernel_HoriDownscale2X_Y210P7ushort1iS0_iii --------------------------
	.section	.text._Z27kernel_HoriDownscale2X_Y210P7ushort1iS0_iii,"ax",@progbits
	.align	128
        .global         _Z27kernel_HoriDownscale2X_Y210P7ushort1iS0_iii
        .type           _Z27kernel_HoriDownscale2X_Y210P7ushort1iS0_iii,@function
        .size           _Z27kernel_HoriDownscale2X_Y210P7ushort1iS0_iii,(.L_x_1 - _Z27kernel_HoriDownscale2X_Y210P7ushort1iS0_iii)
        .other          _Z27kernel_HoriDownscale2X_Y210P7ushort1iS0_iii,@"STO_CUDA_ENTRY STV_DEFAULT"
_Z27kernel_HoriDownscale2X_Y210P7ushort1iS0_iii:
.text._Z27kernel_HoriDownscale2X_Y210P7ushort1iS0_iii:
[----:B------:R-:W-:Y:S01]  /*0000*/  LDC R1, c[0x0][0x37c] ;  /* 0x0000df00ff017b82 */ /* 0x000fe20000000800 */
[----:B------:R-:W0:Y:S07]  /*0010*/  S2R R5, SR_TID.Y ;  /* 0x0000000000057919 */ /* 0x000e2e0000002200 */
[----:B------:R-:W1:Y:S01]  /*0020*/  LDC R0, c[0x0][0x360] ;  /* 0x0000d800ff007b82 */ /* 0x000e620000000800 */
[----:B------:R-:W2:Y:S01]  /*0030*/  LDCU UR6, c[0x0][0x3a0] ;  /* 0x00007400ff0677ac */ /* 0x000ea20008000800 */
[----:B------:R-:W1:Y:S01]  /*0040*/  S2R R3, SR_TID.X ;  /* 0x0000000000037919 */ /* 0x000e620000002100 */
[----:B------:R-:W3:Y:S05]  /*0050*/  LDCU UR7, c[0x0][0x39c] ;  /* 0x00007380ff0777ac */ /* 0x000eea0008000800 */
[----:B------:R-:W0:Y:S08]  /*0060*/  S2UR UR5, SR_CTAID.Y ;  /* 0x00000000000579c3 */ /* 0x000e300000002600 */
[----:B------:R-:W0:Y:S08]  /*0070*/  LDC R6, c[0x0][0x364] ;  /* 0x0000d900ff067b82 */ /* 0x000e300000000800 */
[----:B------:R-:W1:Y:S01]  /*0080*/  S2UR UR4, SR_CTAID.X ;  /* 0x00000000000479c3 */ /* 0x000e620000002500 */
[----:B0-----:R-:W-:-:S05]  /*0090*/  IMAD R6, R6, UR5, R5 ;  /* 0x0000000506067c24 */ /* 0x001fca000f8e0205 */
[----:B--2---:R-:W-:Y:S01]  /*00a0*/  ISETP.GE.AND P0, PT, R6, UR6, PT ;  /* 0x0000000606007c0c */ /* 0x004fe2000bf06270 */
[----:B-1----:R-:W-:-:S05]  /*00b0*/  IMAD R0, R0, UR4, R3 ;  /* 0x0000000400007c24 */ /* 0x002fca000f8e0203 */
[----:B---3--:R-:W-:-:S13]  /*00c0*/  ISETP.GE.OR P0, PT, R0, UR7, P0 ;  /* 0x0000000700007c0c */ /* 0x008fda0008706670 */
[----:B------:R-:W-:Y:S05]  /*00d0*/  @P0 EXIT ;  /* 0x000000000000094d */ /* 0x000fea0003800000 */
[----:B------:R-:W0:Y:S01]  /*00e0*/  LDC.64 R4, c[0x0][0x380] ;  /* 0x0000e000ff047b82 */ /* 0x000e220000000a00 */
[----:B------:R-:W1:Y:S01]  /*00f0*/  LDCU UR6, c[0x0][0x388] ;  /* 0x00007100ff0677ac */ /* 0x000e620008000800 */
[----:B------:R-:W-:Y:S01]  /*0100*/  SHF.L.U32 R3, R0, 0x3, RZ ;  /* 0x0000000300037819 */ /* 0x000fe200000006ff */
[----:B------:R-:W2:Y:S04]  /*0110*/  LDCU.64 UR4, c[0x0][0x358] ;  /* 0x00006b00ff0477ac */ /* 0x000ea80008000a00 */
[----:B-1----:R-:W-:Y:S01]  /*0120*/  IMAD R3, R6, UR6, R3 ;  /* 0x0000000606037c24 */ /* 0x002fe2000f8e0203 */
[----:B------:R-:W1:Y:S03]  /*0130*/  LDCU UR6, c[0x0][0x398] ;  /* 0x00007300ff0677ac */ /* 0x000e660008000800 */
[----:B0-----:R-:W-:-:S02]  /*0140*/  IMAD.WIDE R4, R3, 0x2, R4 ;  /* 0x0000000203047825 */ /* 0x001fc400078e0204 */
[----:B------:R-:W0:Y:S03]  /*0150*/  LDC.64 R2, c[0x0][0x390] ;  /* 0x0000e400ff027b82 */ /* 0x000e260000000a00 */
[----:B--2---:R-:W2:Y:S01]  /*0160*/  LDG.E.U16 R9, desc[UR4][R4.64] ;  /* 0x0000000404097981 */ /* 0x004ea2000c1e1500 */
[----:B------:R-:W-:-:S05]  /*0170*/  SHF.L.U32 R7, R0, 0x2, RZ ;  /* 0x0000000200077819 */ /* 0x000fca00000006ff */
[----:B-1----:R-:W-:-:S04]  /*0180*/  IMAD R7, R6, UR6, R7 ;  /* 0x0000000606077c24 */ /* 0x002fc8000f8e0207 */
[----:B0-----:R-:W-:-:S05]  /*0190*/  IMAD.WIDE R2, R7, 0x2, R2 ;  /* 0x0000000207027825 */ /* 0x001fca00078e0202 */
[----:B--2---:R-:W-:Y:S04]  /*01a0*/  STG.E.U16 desc[UR4][R2.64], R9 ;  /* 0x0000000902007986 */ /* 0x004fe8000c101504 */
[----:B------:R-:W2:Y:S04]  /*01b0*/  LDG.E.U16 R7, desc[UR4][R4.64+0x2] ;  /* 0x0000020404077981 */ /* 0x000ea8000c1e1500 */
[----:B--2---:R-:W-:Y:S04]  /*01c0*/  STG.E.U16 desc[UR4][R2.64+0x2], R7 ;  /* 0x0000020702007986 */ /* 0x004fe8000c101504 */
[----:B------:R-:W2:Y:S04]  /*01d0*/  LDG.E.U16 R11, desc[UR4][R4.64+0x8] ;  /* 0x00000804040b7981 */ /* 0x000ea8000c1e1500 */
[----:B--2---:R-:W-:Y:S04]  /*01e0*/  STG.E.U16 desc[UR4][R2.64+0x4], R11 ;  /* 0x0000040b02007986 */ /* 0x004fe8000c101504 */
[----:B------:R-:W2:Y:S04]  /*01f0*/  LDG.E.U16 R13, desc[UR4][R4.64+0xe] ;  /* 0x00000e04040d7981 */ /* 0x000ea8000c1e1500 */
[----:B--2---:R-:W-:Y:S01]  /*0200*/  STG.E.U16 desc[UR4][R2.64+0x6], R13 ;  /* 0x0000060d02007986 */ /* 0x004fe2000c101504 */
[----:B------:R-:W-:Y:S05]  /*0210*/  EXIT ;  /* 0x000000000000794d */ /* 0x000fea0003800000 */
.L_x_0:
[----:B------:R-:W-:-:S00]  /*0220*/  BRA `(.L_x_0) ;  /* 0xfffffffc00fc7947 */ /* 0x000fc0000383ffff */
[----:B------:R-:W-:-:S00]  /*0230*/  NOP ;  /* 0x0000000000007918 */ /* 0x000fc00000000000 */
        /* <DEDUP_REMOVED lines=12> */
.L_x_1:


//--------------------- .nv.shared.reserved.0     --------------------------
	.section	.nv.shared.reserved.0,"aw",@nobits
	.weak		__nv_reservedSMEM_offset_0_alias
	.size		__nv_reservedSMEM_offset_0_alias, 0, 64
	.other		__nv_reservedSMEM_offset_0_alias,@"STO_CUDA_RESERVED_SHARED STV_DEFAULT"
__nv_reservedSMEM_offset_0_alias:
	.zero		0
	.zero		64


//--------------------- .nv.constant0._Z27kernel_HoriDownscale2X_Y210P7ushort1iS0_iii --------------------------
	.section	.nv.constant0._Z27kernel_HoriDownscale2X_Y210P7ushort1iS0_iii,"a",@progbits
	.sectionflags	@""
	.align	4
.nv.constant0._Z27kernel_HoriDownscale2X_Y210P7ushort1iS0_iii:
	.zero		932


//--------------------- SYMBOLS --------------------------

	.type		.nv.reservedSmem.offset0,@object
	.size		.nv.reservedSmem.offset0,0x4
